//
// Generated by NVIDIA NVVM Compiler
//
// Compiler Build ID: CL-36424714
// Cuda compilation tools, release 13.0, V13.0.88
// Based on NVVM 20.0.0
//

.version 9.0
.target sm_100
.address_size 64

	// .globl	_Z6lds128PfS_
// _ZZ6lds128PfS_E4smem has been demoted

.visible .entry _Z6lds128PfS_(
	.param .u64 .ptr .align 1 _Z6lds128PfS__param_0,
	.param .u64 .ptr .align 1 _Z6lds128PfS__param_1
)
{
	.reg .b32 	%r<7>;
	.reg .b32 	%f<6>;
	.reg .b64 	%rd<9>;
	// demoted variable
	.shared .align 4 .b8 _ZZ6lds128PfS_E4smem[1024];
	ld.param.u64 	%rd1, [_Z6lds128PfS__param_0];
	ld.param.u64 	%rd2, [_Z6lds128PfS__param_1];
	cvta.to.global.u64 	%rd3, %rd2;
	cvta.to.global.u64 	%rd4, %rd1;
	mov.u32 	%r1, %tid.x;
	mul.wide.u32 	%rd5, %r1, 4;
	add.s64 	%rd6, %rd4, %rd5;
	ld.global.f32 	%f1, [%rd6];
	shl.b32 	%r2, %r1, 4;
	mov.u32 	%r3, _ZZ6lds128PfS_E4smem;
	add.s32 	%r4, %r3, %r2;
	st.shared.f32 	[%r4], %f1;
	bar.sync 	0;
	mov.b32 	%r5, 1133903872;
	st.global.u32 	[%rd3], %r5;
	mov.b32 	%r6, 0;
	st.global.u32 	[%rd3+4], %r6;
	st.global.u32 	[%rd3+8], %r6;
	st.global.u32 	[%rd3+12], %r6;
	st.global.u32 	[%rd3+16], %r6;
	st.global.u32 	[%rd3+20], %r6;
	st.global.u32 	[%rd3+24], %r6;
	st.global.u32 	[%rd3+28], %r6;
	st.global.u32 	[%rd3+32], %r6;
	st.global.u32 	[%rd3+36], %r6;
	st.global.u32 	[%rd3+40], %r6;
	st.global.u32 	[%rd3+44], %r6;
	st.global.u32 	[%rd3+48], %r6;
	st.global.u32 	[%rd3+52], %r6;
	st.global.u32 	[%rd3+56], %r6;
	st.global.u32 	[%rd3+60], %r6;
	st.global.u32 	[%rd3+64], %r6;
	st.global.u32 	[%rd3+68], %r6;
	st.global.u32 	[%rd3+72], %r6;
	st.global.u32 	[%rd3+76], %r6;
	st.global.u32 	[%rd3+80], %r6;
	st.global.u32 	[%rd3+84], %r6;
	st.global.u32 	[%rd3+88], %r6;
	st.global.u32 	[%rd3+92], %r6;
	st.global.u32 	[%rd3+96], %r6;
	st.global.u32 	[%rd3+100], %r6;
	st.global.u32 	[%rd3+104], %r6;
	st.global.u32 	[%rd3+108], %r6;
	st.global.u32 	[%rd3+112], %r6;
	st.global.u32 	[%rd3+116], %r6;
	st.global.u32 	[%rd3+120], %r6;
	st.global.u32 	[%rd3+124], %r6;
	st.global.u32 	[%rd3+128], %r6;
	st.global.u32 	[%rd3+132], %r6;
	st.global.u32 	[%rd3+136], %r6;
	st.global.u32 	[%rd3+140], %r6;
	st.global.u32 	[%rd3+144], %r6;
	st.global.u32 	[%rd3+148], %r6;
	st.global.u32 	[%rd3+152], %r6;
	st.global.u32 	[%rd3+156], %r6;
	st.global.u32 	[%rd3+160], %r6;
	st.global.u32 	[%rd3+164], %r6;
	st.global.u32 	[%rd3+168], %r6;
	st.global.u32 	[%rd3+172], %r6;
	st.global.u32 	[%rd3+176], %r6;
	st.global.u32 	[%rd3+180], %r6;
	st.global.u32 	[%rd3+184], %r6;
	st.global.u32 	[%rd3+188], %r6;
	st.global.u32 	[%rd3+192], %r6;
	st.global.u32 	[%rd3+196], %r6;
	st.global.u32 	[%rd3+200], %r6;
	st.global.u32 	[%rd3+204], %r6;
	st.global.u32 	[%rd3+208], %r6;
	st.global.u32 	[%rd3+212], %r6;
	st.global.u32 	[%rd3+216], %r6;
	st.global.u32 	[%rd3+220], %r6;
	st.global.u32 	[%rd3+224], %r6;
	st.global.u32 	[%rd3+228], %r6;
	st.global.u32 	[%rd3+232], %r6;
	st.global.u32 	[%rd3+236], %r6;
	st.global.u32 	[%rd3+240], %r6;
	st.global.u32 	[%rd3+244], %r6;
	st.global.u32 	[%rd3+248], %r6;
	st.global.u32 	[%rd3+252], %r6;
	st.global.u32 	[%rd3+256], %r6;
	st.global.u32 	[%rd3+260], %r6;
	st.global.u32 	[%rd3+264], %r6;
	st.global.u32 	[%rd3+268], %r6;
	st.global.u32 	[%rd3+272], %r6;
	st.global.u32 	[%rd3+276], %r6;
	st.global.u32 	[%rd3+280], %r6;
	st.global.u32 	[%rd3+284], %r6;
	st.global.u32 	[%rd3+288], %r6;
	st.global.u32 	[%rd3+292], %r6;
	st.global.u32 	[%rd3+296], %r6;
	st.global.u32 	[%rd3+300], %r6;
	st.global.u32 	[%rd3+304], %r6;
	st.global.u32 	[%rd3+308], %r6;
	st.global.u32 	[%rd3+312], %r6;
	st.global.u32 	[%rd3+316], %r6;
	st.global.u32 	[%rd3+320], %r6;
	st.global.u32 	[%rd3+324], %r6;
	st.global.u32 	[%rd3+328], %r6;
	st.global.u32 	[%rd3+332], %r6;
	st.global.u32 	[%rd3+336], %r6;
	st.global.u32 	[%rd3+340], %r6;
	st.global.u32 	[%rd3+344], %r6;
	st.global.u32 	[%rd3+348], %r6;
	st.global.u32 	[%rd3+352], %r6;
	st.global.u32 	[%rd3+356], %r6;
	st.global.u32 	[%rd3+360], %r6;
	st.global.u32 	[%rd3+364], %r6;
	st.global.u32 	[%rd3+368], %r6;
	st.global.u32 	[%rd3+372], %r6;
	st.global.u32 	[%rd3+376], %r6;
	st.global.u32 	[%rd3+380], %r6;
	st.global.u32 	[%rd3+384], %r6;
	st.global.u32 	[%rd3+388], %r6;
	st.global.u32 	[%rd3+392], %r6;
	st.global.u32 	[%rd3+396], %r6;
	st.global.u32 	[%rd3+400], %r6;
	st.global.u32 	[%rd3+404], %r6;
	st.global.u32 	[%rd3+408], %r6;
	st.global.u32 	[%rd3+412], %r6;
	st.global.u32 	[%rd3+416], %r6;
	st.global.u32 	[%rd3+420], %r6;
	st.global.u32 	[%rd3+424], %r6;
	st.global.u32 	[%rd3+428], %r6;
	st.global.u32 	[%rd3+432], %r6;
	st.global.u32 	[%rd3+436], %r6;
	st.global.u32 	[%rd3+440], %r6;
	st.global.u32 	[%rd3+444], %r6;
	st.global.u32 	[%rd3+448], %r6;
	st.global.u32 	[%rd3+452], %r6;
	st.global.u32 	[%rd3+456], %r6;
	st.global.u32 	[%rd3+460], %r6;
	st.global.u32 	[%rd3+464], %r6;
	st.global.u32 	[%rd3+468], %r6;
	st.global.u32 	[%rd3+472], %r6;
	st.global.u32 	[%rd3+476], %r6;
	st.global.u32 	[%rd3+480], %r6;
	st.global.u32 	[%rd3+484], %r6;
	st.global.u32 	[%rd3+488], %r6;
	st.global.u32 	[%rd3+492], %r6;
	st.global.u32 	[%rd3+496], %r6;
	st.global.u32 	[%rd3+500], %r6;
	st.global.u32 	[%rd3+504], %r6;
	st.global.u32 	[%rd3+508], %r6;
	st.global.u32 	[%rd3+512], %r6;
	st.global.u32 	[%rd3+516], %r6;
	st.global.u32 	[%rd3+520], %r6;
	st.global.u32 	[%rd3+524], %r6;
	st.global.u32 	[%rd3+528], %r6;
	st.global.u32 	[%rd3+532], %r6;
	st.global.u32 	[%rd3+536], %r6;
	st.global.u32 	[%rd3+540], %r6;
	st.global.u32 	[%rd3+544], %r6;
	st.global.u32 	[%rd3+548], %r6;
	st.global.u32 	[%rd3+552], %r6;
	st.global.u32 	[%rd3+556], %r6;
	st.global.u32 	[%rd3+560], %r6;
	st.global.u32 	[%rd3+564], %r6;
	st.global.u32 	[%rd3+568], %r6;
	st.global.u32 	[%rd3+572], %r6;
	st.global.u32 	[%rd3+576], %r6;
	st.global.u32 	[%rd3+580], %r6;
	st.global.u32 	[%rd3+584], %r6;
	st.global.u32 	[%rd3+588], %r6;
	st.global.u32 	[%rd3+592], %r6;
	st.global.u32 	[%rd3+596], %r6;
	st.global.u32 	[%rd3+600], %r6;
	st.global.u32 	[%rd3+604], %r6;
	st.global.u32 	[%rd3+608], %r6;
	st.global.u32 	[%rd3+612], %r6;
	st.global.u32 	[%rd3+616], %r6;
	st.global.u32 	[%rd3+620], %r6;
	st.global.u32 	[%rd3+624], %r6;
	st.global.u32 	[%rd3+628], %r6;
	st.global.u32 	[%rd3+632], %r6;
	st.global.u32 	[%rd3+636], %r6;
	st.global.u32 	[%rd3+640], %r6;
	st.global.u32 	[%rd3+644], %r6;
	st.global.u32 	[%rd3+648], %r6;
	st.global.u32 	[%rd3+652], %r6;
	mul.wide.u32 	%rd7, %r1, 16;
	add.s64 	%rd8, %rd3, %rd7;
	ld.shared.v4.f32 	{%f2, %f3, %f4, %f5}, [%r4];
	st.global.v4.f32 	[%rd8], {%f2, %f3, %f4, %f5};
	bar.sync 	0;
	ret;

}


// ===== COMPILED SASS (sm_100) =====

	.target	sm_100

	.elftype	@"ET_EXEC"


//--------------------- .note.nv.tkinfo           --------------------------
	.section	.note.nv.tkinfo,"",@"SHT_NOTE"
	.sectionflags	@"SHF_NOTE_NV_TKINFO"
	.tkinfo
        /*0018*/ 	.word	0x00000002
        /*0030*/ 	.string	""
        /*0030*/ 	.string	"ptxas"
        /*0030*/ 	.string	"Cuda compilation tools, release 13.0, V13.0.88"
        /*0030*/ 	.string	"Build cuda_13.0.r13.0/compiler.36424714_0"
        /*0030*/ 	.string	"-arch sm_100 -m 64 "



//--------------------- .note.nv.cuinfo           --------------------------
	.section	.note.nv.cuinfo,"",@"SHT_NOTE"
	.sectionflags	@"SHF_NOTE_NV_CUINFO"
        /*0018*/ 	.short	0x0002
        /*001a*/ 	.short	0x0064
        /*001c*/ 	.short	0x0082
	.zero		2


//--------------------- .nv.info                  --------------------------
	.section	.nv.info,"",@"SHT_CUDA_INFO"
	.align	4


	//----- nvinfo : EIATTR_REGCOUNT
	.align		4
        /*0000*/ 	.byte	0x04, 0x2f
        /*0002*/ 	.short	(.L_1 - .L_0)
	.align		4
.L_0:
        /*0004*/ 	.word	index@(_Z6lds128PfS_)
        /*0008*/ 	.word	0x00000010


	//----- nvinfo : EIATTR_FRAME_SIZE
	.align		4
.L_1:
        /*000c*/ 	.byte	0x04, 0x11
        /*000e*/ 	.short	(.L_3 - .L_2)
	.align		4
.L_2:
        /*0010*/ 	.word	index@(_Z6lds128PfS_)
        /*0014*/ 	.word	0x00000000


	//----- nvinfo : EIATTR_MIN_STACK_SIZE
	.align		4
.L_3:
        /*0018*/ 	.byte	0x04, 0x12
        /*001a*/ 	.short	(.L_5 - .L_4)
	.align		4
.L_4:
        /*001c*/ 	.word	index@(_Z6lds128PfS_)
        /*0020*/ 	.word	0x00000000
.L_5:


//--------------------- .nv.compat                --------------------------
	.section	.nv.compat,"",@"SHT_CUDA_COMPAT_INFO"
	.align	4
        /*0000*/ 	.byte	0x02, 0x09, 0x00, 0x00, 0x02, 0x02, 0x01, 0x00, 0x02, 0x05, 0x05, 0x00, 0x03, 0x07, 0x01, 0x01
        /*0010*/ 	.byte	0x02, 0x03, 0x00, 0x00, 0x02, 0x06, 0x01, 0x00, 0x04, 0x0b, 0x08, 0x00, 0x09, 0x00, 0x00, 0x00
        /*0020*/ 	.byte	0x00, 0x00, 0x00, 0x00


//--------------------- .nv.info._Z6lds128PfS_    --------------------------
	.section	.nv.info._Z6lds128PfS_,"",@"SHT_CUDA_INFO"
	.sectionflags	@""
	.align	4


	//----- nvinfo : EIATTR_CUDA_API_VERSION
	.align		4
        /*0000*/ 	.byte	0x04, 0x37
        /*0002*/ 	.short	(.L_7 - .L_6)
.L_6:
        /*0004*/ 	.word	0x00000082


	//----- nvinfo : EIATTR_KPARAM_INFO
	.align		4
.L_7:
        /*0008*/ 	.byte	0x04, 0x17
        /*000a*/ 	.short	(.L_9 - .L_8)
.L_8:
        /*000c*/ 	.word	0x00000000
        /*0010*/ 	.short	0x0001
        /*0012*/ 	.short	0x0008
        /*0014*/ 	.byte	0x00, 0xf5, 0x21, 0x00


	//----- nvinfo : EIATTR_KPARAM_INFO
	.align		4
.L_9:
        /*0018*/ 	.byte	0x04, 0x17
        /*001a*/ 	.short	(.L_11 - .L_10)
.L_10:
        /*001c*/ 	.word	0x00000000
        /*0020*/ 	.short	0x0000
        /*0022*/ 	.short	0x0000
        /*0024*/ 	.byte	0x00, 0xf5, 0x21, 0x00


	//----- nvinfo : EIATTR_SPARSE_MMA_MASK
	.align		4
.L_11:
        /*0028*/ 	.byte	0x03, 0x50
        /*002a*/ 	.short	0x0000


	//----- nvinfo : EIATTR_MAXREG_COUNT
	.align		4
        /*002c*/ 	.byte	0x03, 0x1b
        /*002e*/ 	.short	0x00ff


	//----- nvinfo : EIATTR_NUM_BARRIERS
	.align		4
        /*0030*/ 	.byte	0x02, 0x4c
        /*0032*/ 	.byte	0x01
	.zero		1


	//----- nvinfo : EIATTR_MERCURY_ISA_VERSION
	.align		4
        /*0034*/ 	.byte	0x03, 0x5f
        /*0036*/ 	.short	0x0101


	//----- nvinfo : EIATTR_VRC_CTA_INIT_COUNT
	.align		4
        /*0038*/ 	.byte	0x02, 0x4a
	.zero		1
	.zero		1


	//----- nvinfo : EIATTR_EXIT_INSTR_OFFSETS
	.align		4
        /*003c*/ 	.byte	0x04, 0x1c
        /*003e*/ 	.short	(.L_13 - .L_12)


	//   ....[0]....
.L_12:
        /*0040*/ 	.word	0x00000b70


	//----- nvinfo : EIATTR_CBANK_PARAM_SIZE
	.align		4
.L_13:
        /*0044*/ 	.byte	0x03, 0x19
        /*0046*/ 	.short	0x0010


	//----- nvinfo : EIATTR_PARAM_CBANK
	.align		4
        /*0048*/ 	.byte	0x04, 0x0a
        /*004a*/ 	.short	(.L_15 - .L_14)
	.align		4
.L_14:
        /*004c*/ 	.word	index@(.nv.constant0._Z6lds128PfS_)
        /*0050*/ 	.short	0x0380
        /*0052*/ 	.short	0x0010


	//----- nvinfo : EIATTR_SW_WAR
	.align		4
.L_15:
        /*0054*/ 	.byte	0x04, 0x36
        /*0056*/ 	.short	(.L_17 - .L_16)
.L_16:
        /*0058*/ 	.word	0x00000008
.L_17:


//--------------------- .nv.callgraph             --------------------------
	.section	.nv.callgraph,"",@"SHT_CUDA_CALLGRAPH"
	.align	4
	.sectionentsize	8
	.align		4
        /*0000*/ 	.word	0x00000000
	.align		4
        /*0004*/ 	.word	0xffffffff
	.align		4
        /*0008*/ 	.word	0x00000000
	.align		4
        /*000c*/ 	.word	0xfffffffe
	.align		4
        /*0010*/ 	.word	0x00000000
	.align		4
        /*0014*/ 	.word	0xfffffffd
	.align		4
        /*0018*/ 	.word	0x00000000
	.align		4
        /*001c*/ 	.word	0xfffffffc


//--------------------- .text._Z6lds128PfS_       --------------------------
	.section	.text._Z6lds128PfS_,"ax",@progbits
	.align	128
        .global         _Z6lds128PfS_
        .type           _Z6lds128PfS_,@function
        .size           _Z6lds128PfS_,(.L_x_1 - _Z6lds128PfS_)
        .other          _Z6lds128PfS_,@"STO_CUDA_ENTRY STV_DEFAULT"
_Z6lds128PfS_:
.text._Z6lds128PfS_:
[----:B------:R-:W-:Y:S01]  /*0000*/  LDC R1, c[0x0][0x37c] ;  /* 0x0000df00ff017b82 */ /* 0x000fe20000000800 */
[----:B------:R-:W0:Y:S07]  /*0010*/  S2R R11, SR_TID.X ;  /* 0x00000000000b7919 */ /* 0x000e2e0000002100 */
[----:B------:R-:W0:Y:S01]  /*0020*/  LDC.64 R2, c[0x0][0x380] ;  /* 0x0000e000ff027b82 */ /* 0x000e220000000a00 */
[----:B------:R-:W1:Y:S07]  /*0030*/  LDCU.64 UR6, c[0x0][0x358] ;  /* 0x00006b00ff0677ac */ /* 0x000e6e0008000a00 */
[----:B------:R-:W2:Y:S08]  /*0040*/  S2UR UR5, SR_CgaCtaId ;  /* 0x00000000000579c3 */ /* 0x000eb00000008800 */
[----:B------:R-:W3:Y:S01]  /*0050*/  LDC.64 R6, c[0x0][0x388] ;  /* 0x0000e200ff067b82 */ /* 0x000ee20000000a00 */
[----:B0-----:R-:W-:-:S06]  /*0060*/  IMAD.WIDE.U32 R2, R11, 0x4, R2 ;  /* 0x000000040b027825 */ /* 0x001fcc00078e0002 */
[----:B-1----:R-:W4:Y:S01]  /*0070*/  LDG.E R2, desc[UR6][R2.64] ;  /* 0x0000000602027981 */ /* 0x002f22000c1e1900 */
[----:B------:R-:W-:Y:S01]  /*0080*/  UMOV UR4, 0x400 ;  /* 0x0000040000047882 */ /* 0x000fe20000000000 */
[----:B------:R-:W0:Y:S01]  /*0090*/  LDC.64 R4, c[0x0][0x388] ;  /* 0x0000e200ff047b82 */ /* 0x000e220000000a00 */
[----:B--2---:R-:W-:Y:S01]  /*00a0*/  ULEA UR4, UR5, UR4, 0x18 ;  /* 0x0000000405047291 */ /* 0x004fe2000f8ec0ff */
[----:B---3--:R-:W-:-:S04]  /*00b0*/  IMAD.WIDE.U32 R6, R11, 0x10, R6 ;  /* 0x000000100b067825 */ /* 0x008fc800078e0006 */
[----:B------:R-:W-:Y:S01]  /*00c0*/  HFMA2 R13, -RZ, RZ, 3.79296875, 0 ;  /* 0x43960000ff0d7431 */ /* 0x000fe200000001ff */
[----:B------:R-:W-:-:S05]  /*00d0*/  LEA R9, R11, UR4, 0x4 ;  /* 0x000000040b097c11 */ /* 0x000fca000f8e20ff */
[----:B----4-:R-:W-:Y:S01]  /*00e0*/  STS [R9], R2 ;  /* 0x0000000209007388 */ /* 0x010fe20000000800 */
[----:B------:R-:W-:Y:S06]  /*00f0*/  BAR.SYNC.DEFER_BLOCKING 0x0 ;  /* 0x0000000000007b1d */ /* 0x000fec0000010000 */
[----:B------:R-:W1:Y:S04]  /*0100*/  LDS.128 R8, [R9] ;  /* 0x0000000009087984 */ /* 0x000e680000000c00 */
[----:B0-----:R-:W-:Y:S04]  /*0110*/  STG.E desc[UR6][R4.64], R13 ;  /* 0x0000000d04007986 */ /* 0x001fe8000c101906 */
[----:B------:R-:W-:Y:S04]  /*0120*/  STG.E desc[UR6][R4.64+0x4], RZ ;  /* 0x000004ff04007986 */ /* 0x000fe8000c101906 */
        /* <DEDUP_REMOVED lines=162> */
[----:B-1----:R-:W-:Y:S01]  /*0b50*/  STG.E.128 desc[UR6][R6.64], R8 ;  /* 0x0000000806007986 */ /* 0x002fe2000c101d06 */
[----:B------:R-:W-:Y:S06]  /*0b60*/  BAR.SYNC.DEFER_BLOCKING 0x0 ;  /* 0x0000000000007b1d */ /* 0x000fec0000010000 */
[----:B------:R-:W-:Y:S05]  /*0b70*/  EXIT ;  /* 0x000000000000794d */ /* 0x000fea0003800000 */
.L_x_0:
[----:B------:R-:W-:-:S00]  /*0b80*/  BRA `(.L_x_0) ;  /* 0xfffffffc00fc7947 */ /* 0x000fc0000383ffff */
[----:B------:R-:W-:-:S00]  /*0b90*/  NOP ;  /* 0x0000000000007918 */ /* 0x000fc00000000000 */
        /* <DEDUP_REMOVED lines=14> */
.L_x_1:


//--------------------- .nv.shared._Z6lds128PfS_  --------------------------
	.section	.nv.shared._Z6lds128PfS_,"aw",@nobits
	.sectionflags	@""
	.align	4
.nv.shared._Z6lds128PfS_:
	.zero		2048


//--------------------- .nv.shared.reserved.0     --------------------------
	.section	.nv.shared.reserved.0,"aw",@nobits
	.weak		__nv_reservedSMEM_offset_0_alias
	.size		__nv_reservedSMEM_offset_0_alias, 0, 64
	.other		__nv_reservedSMEM_offset_0_alias,@"STO_CUDA_RESERVED_SHARED STV_DEFAULT"
__nv_reservedSMEM_offset_0_alias:
	.zero		0
	.zero		64


//--------------------- .nv.constant0._Z6lds128PfS_ --------------------------
	.section	.nv.constant0._Z6lds128PfS_,"a",@progbits
	.sectionflags	@""
	.align	4
.nv.constant0._Z6lds128PfS_:
	.zero		912


//--------------------- SYMBOLS --------------------------

	.type		.nv.reservedSmem.offset0,@object
	.size		.nv.reservedSmem.offset0,0x4
	.type		.nv.reservedSmem.cap,@object
	.size		.nv.reservedSmem.cap,0x4
